	.headerflags	@"EF_CUDA_TEXMODE_UNIFIED EF_CUDA_64BIT_ADDRESS EF_CUDA_SM86 EF_CUDA_VIRTUAL_SM(EF_CUDA_SM86)"
	.elftype	@"ET_EXEC"


//--------------------- .nv.info                  --------------------------
	.section	.nv.info,"",@"SHT_CUDA_INFO"
	.align	4


	//----- nvinfo : EIATTR_REGCOUNT
	.align		4
        /*0000*/ 	.byte	0x04, 0x2f
        /*0002*/ 	.short	(.L_1 - .L_0)
	.align		4
.L_0:
        /*0004*/ 	.word	index@(triton_red_fused_addmm_0)
        /*0008*/ 	.word	0x0000001c


	//----- nvinfo : EIATTR_MIN_STACK_SIZE
	.align		4
.L_1:
        /*000c*/ 	.byte	0x04, 0x12
        /*000e*/ 	.short	(.L_3 - .L_2)
	.align		4
.L_2:
        /*0010*/ 	.word	index@(triton_red_fused_addmm_0)
        /*0014*/ 	.word	0x00000000


	//----- nvinfo : EIATTR_FRAME_SIZE
	.align		4
.L_3:
        /*0018*/ 	.byte	0x04, 0x11
        /*001a*/ 	.short	(.L_5 - .L_4)
	.align		4
.L_4:
        /*001c*/ 	.word	index@(triton_red_fused_addmm_0)
        /*0020*/ 	.word	0x00000000


	//----- nvinfo : EIATTR_MIN_STACK_SIZE
	.align		4
.L_5:
        /*0024*/ 	.byte	0x04, 0x12
        /*0026*/ 	.short	(.L_7 - .L_6)
	.align		4
.L_6:
        /*0028*/ 	.word	index@(triton_red_fused_addmm_0)
        /*002c*/ 	.word	0x00000000
.L_7:


//--------------------- .nv.info.triton_red_fused_addmm_0 --------------------------
	.section	.nv.info.triton_red_fused_addmm_0,"",@"SHT_CUDA_INFO"
	.sectionflags	@""
	.align	4


	//----- nvinfo : EIATTR_CUDA_API_VERSION
	.align		4
        /*0000*/ 	.byte	0x04, 0x37
        /*0002*/ 	.short	(.L_9 - .L_8)
.L_8:
        /*0004*/ 	.word	0x0000007c


	//----- nvinfo : EIATTR_SW2861232_WAR
	.align		4
.L_9:
        /*0008*/ 	.byte	0x01, 0x35
	.zero		2


	//----- nvinfo : EIATTR_PARAM_CBANK
	.align		4
        /*000c*/ 	.byte	0x04, 0x0a
        /*000e*/ 	.short	(.L_11 - .L_10)
	.align		4
.L_10:
        /*0010*/ 	.word	index@(.nv.constant0.triton_red_fused_addmm_0)
        /*0014*/ 	.short	0x0160
        /*0016*/ 	.short	0x0028


	//----- nvinfo : EIATTR_CBANK_PARAM_SIZE
	.align		4
.L_11:
        /*0018*/ 	.byte	0x03, 0x19
        /*001a*/ 	.short	0x0028


	//----- nvinfo : EIATTR_KPARAM_INFO
	.align		4
        /*001c*/ 	.byte	0x04, 0x17
        /*001e*/ 	.short	(.L_13 - .L_12)
.L_12:
        /*0020*/ 	.word	0x00000000
        /*0024*/ 	.short	0x0005
        /*0026*/ 	.short	0x0020
        /*0028*/ 	.byte	0x00, 0xf4, 0x21, 0x00


	//----- nvinfo : EIATTR_KPARAM_INFO
	.align		4
.L_13:
        /*002c*/ 	.byte	0x04, 0x17
        /*002e*/ 	.short	(.L_15 - .L_14)
.L_14:
        /*0030*/ 	.word	0x00000000
        /*0034*/ 	.short	0x0004
        /*0036*/ 	.short	0x001c
        /*0038*/ 	.byte	0x00, 0xf0, 0x11, 0x00


	//----- nvinfo : EIATTR_KPARAM_INFO
	.align		4
.L_15:
        /*003c*/ 	.byte	0x04, 0x17
        /*003e*/ 	.short	(.L_17 - .L_16)
.L_16:
        /*0040*/ 	.word	0x00000000
        /*0044*/ 	.short	0x0003
        /*0046*/ 	.short	0x0018
        /*0048*/ 	.byte	0x00, 0xf0, 0x11, 0x00


	//----- nvinfo : EIATTR_KPARAM_INFO
	.align		4
.L_17:
        /*004c*/ 	.byte	0x04, 0x17
        /*004e*/ 	.short	(.L_19 - .L_18)
.L_18:
        /*0050*/ 	.word	0x00000000
        /*0054*/ 	.short	0x0002
        /*0056*/ 	.short	0x0010
        /*0058*/ 	.byte	0x00, 0xf4, 0x21, 0x00


	//----- nvinfo : EIATTR_KPARAM_INFO
	.align		4
.L_19:
        /*005c*/ 	.byte	0x04, 0x17
        /*005e*/ 	.short	(.L_21 - .L_20)
.L_20:
        /*0060*/ 	.word	0x00000000
        /*0064*/ 	.short	0x0001
        /*0066*/ 	.short	0x0008
        /*0068*/ 	.byte	0x00, 0xf4, 0x21, 0x00


	//----- nvinfo : EIATTR_KPARAM_INFO
	.align		4
.L_21:
        /*006c*/ 	.byte	0x04, 0x17
        /*006e*/ 	.short	(.L_23 - .L_22)
.L_22:
        /*0070*/ 	.word	0x00000000
        /*0074*/ 	.short	0x0000
        /*0076*/ 	.short	0x0000
        /*0078*/ 	.byte	0x00, 0xf4, 0x21, 0x00


	//----- nvinfo : EIATTR_MAXREG_COUNT
	.align		4
.L_23:
        /*007c*/ 	.byte	0x03, 0x1b
        /*007e*/ 	.short	0x0040


	//----- nvinfo : EIATTR_COOP_GROUP_MASK_REGIDS
	.align		4
        /*0080*/ 	.byte	0x04, 0x29
        /*0082*/ 	.short	(.L_25 - .L_24)


	//   ....[0]....
.L_24:
        /*0084*/ 	.word	0xffffffff


	//   ....[1]....
        /*0088*/ 	.word	0xffffffff


	//   ....[2]....
        /*008c*/ 	.word	0xffffffff


	//   ....[3]....
        /*0090*/ 	.word	0xffffffff


	//   ....[4]....
        /*0094*/ 	.word	0xffffffff


	//   ....[5]....
        /*0098*/ 	.word	0xffffffff


	//   ....[6]....
        /*009c*/ 	.word	0xffffffff


	//   ....[7]....
        /*00a0*/ 	.word	0xffffffff


	//   ....[8]....
        /*00a4*/ 	.word	0xffffffff


	//----- nvinfo : EIATTR_COOP_GROUP_INSTR_OFFSETS
	.align		4
.L_25:
        /*00a8*/ 	.byte	0x04, 0x28
        /*00aa*/ 	.short	(.L_27 - .L_26)


	//   ....[0]....
.L_26:
        /*00ac*/ 	.word	0x00000870


	//   ....[1]....
        /*00b0*/ 	.word	0x000008c0


	//   ....[2]....
        /*00b4*/ 	.word	0x000008f0


	//   ....[3]....
        /*00b8*/ 	.word	0x00000910


	//   ....[4]....
        /*00bc*/ 	.word	0x00000930


	//   ....[5]....
        /*00c0*/ 	.word	0x000009c0


	//   ....[6]....
        /*00c4*/ 	.word	0x000009e0


	//   ....[7]....
        /*00c8*/ 	.word	0x00000a00


	//   ....[8]....
        /*00cc*/ 	.word	0x00000a20


	//----- nvinfo : EIATTR_EXIT_INSTR_OFFSETS
	.align		4
.L_27:
        /*00d0*/ 	.byte	0x04, 0x1c
        /*00d2*/ 	.short	(.L_29 - .L_28)


	//   ....[0]....
.L_28:
        /*00d4*/ 	.word	0x00000a60


	//   ....[1]....
        /*00d8*/ 	.word	0x00000ab0


	//----- nvinfo : EIATTR_REQNTID
	.align		4
.L_29:
        /*00dc*/ 	.byte	0x04, 0x10
        /*00de*/ 	.short	(.L_31 - .L_30)
.L_30:
        /*00e0*/ 	.word	0x00000400
        /*00e4*/ 	.word	0x00000001
        /*00e8*/ 	.word	0x00000001
.L_31:


//--------------------- .nv.callgraph             --------------------------
	.section	.nv.callgraph,"",@"SHT_CUDA_CALLGRAPH"
	.align	4
	.sectionentsize	8
	.align		4
        /*0000*/ 	.word	0x00000000
	.align		4
        /*0004*/ 	.word	0xffffffff
	.align		4
        /*0008*/ 	.word	0x00000000
	.align		4
        /*000c*/ 	.word	0xfffffffe
	.align		4
        /*0010*/ 	.word	0x00000000
	.align		4
        /*0014*/ 	.word	0xfffffffd
	.align		4
        /*0018*/ 	.word	0x00000000
	.align		4
        /*001c*/ 	.word	0xfffffffc


//--------------------- .nv.rel.action            --------------------------
	.section	.nv.rel.action,"",@"SHT_CUDA_RELOCINFO"
	.align	8
	.sectionentsize	8
        /*0000*/ 	.byte	0x73, 0x00, 0x00, 0x00, 0x00, 0x00, 0x00, 0x00, 0x00, 0x00, 0x00, 0x11, 0x25, 0x00, 0x05, 0x36


//--------------------- .nv.constant0.triton_red_fused_addmm_0 --------------------------
	.section	.nv.constant0.triton_red_fused_addmm_0,"a",@progbits
	.sectionflags	@""
	.align	4
.nv.constant0.triton_red_fused_addmm_0:
	.zero		392


//--------------------- .text.triton_red_fused_addmm_0 --------------------------
	.section	.text.triton_red_fused_addmm_0,"ax",@progbits
	.sectionflags	@"SHF_BARRIERS=1"
	.sectioninfo	@"SHI_REGISTERS=28"
	.align	128
        .global         triton_red_fused_addmm_0
        .type           triton_red_fused_addmm_0,@function
        .size           triton_red_fused_addmm_0,(.L_x_2 - triton_red_fused_addmm_0)
        .other          triton_red_fused_addmm_0,@"STO_CUDA_ENTRY STV_DEFAULT"
triton_red_fused_addmm_0:
.text.triton_red_fused_addmm_0:
[----:B------:R-:W-:Y:S02]  /*0000*/  MOV R1, c[0x0][0x28] ;  /* 0x00000a0000017a02 */ /* 0x000fe40000000f00 */
[----:B------:R-:W0:Y:S01]  /*0010*/  S2R R2, SR_CTAID.X ;  /* 0x0000000000027919 */ /* 0x000e220000002500 */
[----:B------:R-:W-:-:S03]  /*0020*/  ULDC.64 UR4, c[0x0][0x118] ;  /* 0x0000460000047ab9 */ /* 0x000fc60000000a00 */
[----:B------:R-:W1:Y:S01]  /*0030*/  S2R R3, SR_TID.X ;  /* 0x0000000000037919 */ /* 0x000e620000002100 */
[----:B0-----:R-:W-:-:S13]  /*0040*/  ISETP.GE.AND P0, PT, R2, 0x2400, PT ;  /* 0x000024000200780c */ /* 0x001fda0003f06270 */
[----:B------:R-:W-:Y:S01]  /*0050*/  @P0 MOV R5, RZ ;  /* 0x000000ff00050202 */ /* 0x000fe20000000f00 */
[----:B------:R-:W-:Y:S05]  /*0060*/  @P0 BRA `(.L_x_0) ;  /* 0x0000080000000947 */ /* 0x000fea0003800000 */
[----:B-1----:R-:W-:Y:S02]  /*0070*/  LOP3.LUT R0, R3, 0x1ff, RZ, 0xc0, !PT ;  /* 0x000001ff03007812 */ /* 0x002fe400078ec0ff */
[----:B------:R-:W-:-:S05]  /*0080*/  MOV R25, 0x2 ;  /* 0x0000000200197802 */ /* 0x000fca0000000f00 */
[----:B------:R-:W-:-:S05]  /*0090*/  IMAD.WIDE.U32 R4, R0, R25, c[0x0][0x160] ;  /* 0x0000580000047625 */ /* 0x000fca00078e0019 */
[----:B------:R0:W2:Y:S04]  /*00a0*/  LDG.E.EL.U16 R18, [R4.64] ;  /* 0x0000000404127981 */ /* 0x0000a8000c2e1500 */
[----:B------:R0:W3:Y:S04]  /*00b0*/  LDG.E.EL.U16 R19, [R4.64+0x400] ;  /* 0x0004000404137981 */ /* 0x0000e8000c2e1500 */
[----:B------:R0:W4:Y:S04]  /*00c0*/  LDG.E.EL.U16 R20, [R4.64+0x800] ;  /* 0x0008000404147981 */ /* 0x000128000c2e1500 */
[----:B------:R0:W5:Y:S04]  /*00d0*/  LDG.E.EL.U16 R21, [R4.64+0xc00] ;  /* 0x000c000404157981 */ /* 0x000168000c2e1500 */
[----:B------:R0:W5:Y:S04]  /*00e0*/  LDG.E.EL.U16 R22, [R4.64+0x1000] ;  /* 0x0010000404167981 */ /* 0x000168000c2e1500 */
[----:B------:R0:W5:Y:S01]  /*00f0*/  LDG.E.EL.U16 R23, [R4.64+0x1400] ;  /* 0x0014000404177981 */ /* 0x000162000c2e1500 */
[----:B------:R-:W-:-:S05]  /*0100*/  IMAD R7, R2, 0xc00, RZ ;  /* 0x00000c0002077824 */ /* 0x000fca00078e02ff */
[----:B------:R-:W-:Y:S02]  /*0110*/  IADD3 R10, P0, R0, R7, RZ ;  /* 0x00000007000a7210 */ /* 0x000fe40007f1e0ff */
[C---:B------:R-:W-:Y:S02]  /*0120*/  LOP3.LUT R8, R7.reuse, 0x1ff, R3, 0xf8, !PT ;  /* 0x000001ff07087812 */ /* 0x040fe400078ef803 */
[----:B------:R-:W-:Y:S02]  /*0130*/  LEA.HI.X.SX32 R11, R7, RZ, 0x1, P0 ;  /* 0x000000ff070b7211 */ /* 0x000fe400000f0eff */
[----:B------:R-:W-:Y:S01]  /*0140*/  LEA R16, P0, R10, c[0x0][0x168], 0x1 ;  /* 0x00005a000a107a11 */ /* 0x000fe200078008ff */
[----:B------:R-:W-:Y:S01]  /*0150*/  IMAD.WIDE R8, R8, R25, c[0x0][0x168] ;  /* 0x00005a0008087625 */ /* 0x000fe200078e0219 */
[----:B------:R-:W-:Y:S02]  /*0160*/  IADD3 R6, R0, R7, RZ ;  /* 0x0000000700067210 */ /* 0x000fe40007ffe0ff */
[----:B------:R-:W-:-:S02]  /*0170*/  LEA.HI.X R17, R10, c[0x0][0x16c], R11, 0x1, P0 ;  /* 0x00005b000a117a11 */ /* 0x000fc400000f0c0b */
[C---:B------:R-:W-:Y:S01]  /*0180*/  IADD3 R10, R6.reuse, 0x400, RZ ;  /* 0x00000400060a7810 */ /* 0x040fe20007ffe0ff */
[----:B------:R1:W5:Y:S01]  /*0190*/  LDG.E.EF.U16 R0, [R8.64] ;  /* 0x0000000408007981 */ /* 0x000362000c0e1500 */
[----:B------:R-:W-:-:S03]  /*01a0*/  IADD3 R12, R6, 0x600, RZ ;  /* 0x00000600060c7810 */ /* 0x000fc60007ffe0ff */
[-C--:B------:R-:W-:Y:S01]  /*01b0*/  IMAD.WIDE R10, R10, R25.reuse, c[0x0][0x168] ;  /* 0x00005a000a0a7625 */ /* 0x080fe200078e0219 */
[----:B------:R1:W5:Y:S04]  /*01c0*/  LDG.E.EF.U16 R7, [R16.64+0x400] ;  /* 0x0004000410077981 */ /* 0x000368000c0e1500 */
[----:B0-----:R0:W5:Y:S01]  /*01d0*/  LDG.E.EF.U16 R5, [R10.64] ;  /* 0x000000040a057981 */ /* 0x001162000c0e1500 */
[-C--:B------:R-:W-:Y:S01]  /*01e0*/  IMAD.WIDE R12, R12, R25.reuse, c[0x0][0x168] ;  /* 0x00005a000c0c7625 */ /* 0x080fe200078e0219 */
[C---:B------:R-:W-:Y:S02]  /*01f0*/  IADD3 R14, R6.reuse, 0x800, RZ ;  /* 0x00000800060e7810 */ /* 0x040fe40007ffe0ff */
[----:B------:R-:W-:Y:S02]  /*0200*/  IADD3 R6, R6, 0xa00, RZ ;  /* 0x00000a0006067810 */ /* 0x000fe40007ffe0ff */
[----:B------:R0:W5:Y:S01]  /*0210*/  LDG.E.EF.U16 R4, [R12.64] ;  /* 0x000000040c047981 */ /* 0x000162000c0e1500 */
[----:B------:R-:W-:-:S04]  /*0220*/  IMAD.WIDE R14, R14, R25, c[0x0][0x168] ;  /* 0x00005a000e0e7625 */ /* 0x000fc800078e0219 */
[----:B-1----:R-:W-:Y:S02]  /*0230*/  IMAD.WIDE R8, R6, R25, c[0x0][0x168] ;  /* 0x00005a0006087625 */ /* 0x002fe400078e0219 */
[----:B------:R1:W5:Y:S04]  /*0240*/  LDG.E.EF.U16 R6, [R14.64] ;  /* 0x000000040e067981 */ /* 0x000368000c0e1500 */
[----:B------:R0:W5:Y:S01]  /*0250*/  LDG.E.EF.U16 R8, [R8.64] ;  /* 0x0000000408087981 */ /* 0x000162000c0e1500 */
[----:B--2---:R-:W-:Y:S02]  /*0260*/  SHF.L.U32 R18, R18, 0x10, RZ ;  /* 0x0000001012127819 */ /* 0x004fe400000006ff */
[----:B---3--:R-:W-:-:S03]  /*0270*/  SHF.L.U32 R19, R19, 0x10, RZ ;  /* 0x0000001013137819 */ /* 0x008fc600000006ff */
[----:B------:R-:W-:Y:S01]  /*0280*/  FADD R16, RZ, -R18 ;  /* 0x80000012ff107221 */ /* 0x000fe20000000000 */
[----:B----4-:R-:W-:-:S03]  /*0290*/  SHF.L.U32 R20, R20, 0x10, RZ ;  /* 0x0000001014147819 */ /* 0x010fc600000006ff */
[----:B------:R-:W-:Y:S01]  /*02a0*/  FMUL R16, R16, 1.4426950216293334961 ;  /* 0x3fb8aa3b10107820 */ /* 0x000fe20000400000 */
[----:B0-----:R-:W-:Y:S01]  /*02b0*/  FADD R10, RZ, -R19 ;  /* 0x80000013ff0a7221 */ /* 0x001fe20000000000 */
[----:B-----5:R-:W-:-:S03]  /*02c0*/  SHF.L.U32 R11, R21, 0x10, RZ ;  /* 0x00000010150b7819 */ /* 0x020fc600000006ff */
[----:B------:R-:W-:Y:S01]  /*02d0*/  FSETP.GEU.AND P1, PT, R16, -126, PT ;  /* 0xc2fc00001000780b */ /* 0x000fe20003f2e000 */
[----:B------:R-:W-:Y:S01]  /*02e0*/  FMUL R12, R10, 1.4426950216293334961 ;  /* 0x3fb8aa3b0a0c7820 */ /* 0x000fe20000400000 */
[----:B------:R-:W-:Y:S01]  /*02f0*/  FADD R10, RZ, -R20 ;  /* 0x80000014ff0a7221 */ /* 0x000fe20000000000 */
[----:B------:R-:W-:-:S03]  /*0300*/  SHF.L.U32 R9, R22, 0x10, RZ ;  /* 0x0000001016097819 */ /* 0x000fc600000006ff */
[----:B------:R-:W-:Y:S01]  /*0310*/  FSETP.GEU.AND P2, PT, R12, -126, PT ;  /* 0xc2fc00000c00780b */ /* 0x000fe20003f4e000 */
[----:B------:R-:W-:Y:S01]  /*0320*/  FMUL R13, R10, 1.4426950216293334961 ;  /* 0x3fb8aa3b0a0d7820 */ /* 0x000fe20000400000 */
[----:B------:R-:W-:Y:S01]  /*0330*/  FADD R10, RZ, -R11 ;  /* 0x8000000bff0a7221 */ /* 0x000fe20000000000 */
[----:B-1----:R-:W-:-:S03]  /*0340*/  FADD R15, RZ, -R9 ;  /* 0x80000009ff0f7221 */ /* 0x002fc60000000000 */
[----:B------:R-:W-:Y:S01]  /*0350*/  FSETP.GEU.AND P3, PT, R13, -126, PT ;  /* 0xc2fc00000d00780b */ /* 0x000fe20003f6e000 */
[----:B------:R-:W-:Y:S01]  /*0360*/  @!P1 FMUL R16, R16, 0.5 ;  /* 0x3f00000010109820 */ /* 0x000fe20000400000 */
[----:B------:R-:W-:Y:S01]  /*0370*/  FMUL R14, R10, 1.4426950216293334961 ;  /* 0x3fb8aa3b0a0e7820 */ /* 0x000fe20000400000 */
[----:B------:R-:W-:Y:S01]  /*0380*/  SHF.L.U32 R10, R23, 0x10, RZ ;  /* 0x00000010170a7819 */ /* 0x000fe200000006ff */
[----:B------:R-:W-:Y:S01]  /*0390*/  FMUL R17, R15, 1.4426950216293334961 ;  /* 0x3fb8aa3b0f117820 */ /* 0x000fe20000400000 */
[----:B------:R-:W-:Y:S02]  /*03a0*/  MOV R23, 0x3e800000 ;  /* 0x3e80000000177802 */ /* 0x000fe40000000f00 */
[----:B------:R-:W0:Y:S01]  /*03b0*/  MUFU.EX2 R16, R16 ;  /* 0x0000001000107308 */ /* 0x000e220000000800 */
[----:B------:R-:W-:Y:S01]  /*03c0*/  @!P2 FMUL R12, R12, 0.5 ;  /* 0x3f0000000c0ca820 */ /* 0x000fe20000400000 */
[----:B------:R-:W-:Y:S01]  /*03d0*/  FADD R15, RZ, -R10 ;  /* 0x8000000aff0f7221 */ /* 0x000fe20000000000 */
[----:B------:R-:W-:-:S02]  /*03e0*/  FSETP.GEU.AND P4, PT, R14, -126, PT ;  /* 0xc2fc00000e00780b */ /* 0x000fc40003f8e000 */
[----:B------:R-:W-:Y:S01]  /*03f0*/  FSETP.GEU.AND P0, PT, R17, -126, PT ;  /* 0xc2fc00001100780b */ /* 0x000fe20003f0e000 */
[----:B------:R-:W-:Y:S01]  /*0400*/  @!P3 FMUL R13, R13, 0.5 ;  /* 0x3f0000000d0db820 */ /* 0x000fe20000400000 */
[----:B------:R-:W-:Y:S01]  /*0410*/  FMUL R22, R15, 1.4426950216293334961 ;  /* 0x3fb8aa3b0f167820 */ /* 0x000fe20000400000 */
[----:B------:R-:W1:Y:S01]  /*0420*/  MUFU.EX2 R12, R12 ;  /* 0x0000000c000c7308 */ /* 0x000e620000000800 */
[----:B------:R-:W-:Y:S02]  /*0430*/  SHF.L.U32 R0, R0, 0x10, RZ ;  /* 0x0000001000007819 */ /* 0x000fe400000006ff */
[----:B------:R-:W-:Y:S02]  /*0440*/  SHF.L.U32 R7, R7, 0x10, RZ ;  /* 0x0000001007077819 */ /* 0x000fe400000006ff */
[----:B------:R-:W-:Y:S01]  /*0450*/  SHF.L.U32 R5, R5, 0x10, RZ ;  /* 0x0000001005057819 */ /* 0x000fe200000006ff */
[----:B0-----:R-:W-:Y:S01]  /*0460*/  @!P1 FMUL R16, R16, R16 ;  /* 0x0000001010109220 */ /* 0x001fe20000400000 */
[----:B------:R-:W-:Y:S01]  /*0470*/  FSETP.GEU.AND P1, PT, R22, -126, PT ;  /* 0xc2fc00001600780b */ /* 0x000fe20003f2e000 */
[----:B------:R-:W0:Y:S01]  /*0480*/  MUFU.EX2 R13, R13 ;  /* 0x0000000d000d7308 */ /* 0x000e220000000800 */
[----:B------:R-:W-:Y:S01]  /*0490*/  @!P4 FMUL R14, R14, 0.5 ;  /* 0x3f0000000e0ec820 */ /* 0x000fe20000400000 */
[----:B------:R-:W-:Y:S01]  /*04a0*/  @!P0 FMUL R17, R17, 0.5 ;  /* 0x3f00000011118820 */ /* 0x000fe20000400000 */
[----:B------:R-:W-:Y:S01]  /*04b0*/  FADD R16, R16, 1 ;  /* 0x3f80000010107421 */ /* 0x000fe20000000000 */
[----:B------:R-:W-:Y:S01]  /*04c0*/  SHF.L.U32 R4, R4, 0x10, RZ ;  /* 0x0000001004047819 */ /* 0x000fe200000006ff */
[----:B-1----:R-:W-:-:S03]  /*04d0*/  @!P2 FMUL R12, R12, R12 ;  /* 0x0000000c0c0ca220 */ /* 0x002fc60000400000 */
[----:B------:R1:W2:Y:S01]  /*04e0*/  MUFU.EX2 R15, R14 ;  /* 0x0000000e000f7308 */ /* 0x0002a20000000800 */
[----:B------:R-:W-:Y:S01]  /*04f0*/  FSETP.GT.AND P2, PT, R16, 8.50705917302346158658e+37, PT ;  /* 0x7e8000001000780b */ /* 0x000fe20003f44000 */
[----:B------:R-:W-:Y:S02]  /*0500*/  FADD R12, R12, 1 ;  /* 0x3f8000000c0c7421 */ /* 0x000fe40000000000 */
[----:B------:R-:W-:Y:S01]  /*0510*/  @!P1 FMUL R22, R22, 0.5 ;  /* 0x3f00000016169820 */ /* 0x000fe20000400000 */
[----:B------:R-:W-:-:S03]  /*0520*/  SHF.L.U32 R8, R8, 0x10, RZ ;  /* 0x0000001008087819 */ /* 0x000fc600000006ff */
[----:B------:R3:W4:Y:S01]  /*0530*/  MUFU.EX2 R21, R17 ;  /* 0x0000001100157308 */ /* 0x0007220000000800 */
[----:B0-----:R-:W-:Y:S01]  /*0540*/  @!P3 FMUL R13, R13, R13 ;  /* 0x0000000d0d0db220 */ /* 0x001fe20000400000 */
[----:B------:R-:W-:-:S03]  /*0550*/  FSETP.GT.AND P3, PT, R12, 8.50705917302346158658e+37, PT ;  /* 0x7e8000000c00780b */ /* 0x000fc60003f64000 */
[----:B-1----:R-:W-:Y:S01]  /*0560*/  FADD R14, R13, 1 ;  /* 0x3f8000000d0e7421 */ /* 0x002fe20000000000 */
[----:B------:R-:W-:Y:S01]  /*0570*/  @P2 FMUL R16, R16, 0.25 ;  /* 0x3e80000010102820 */ /* 0x000fe20000400000 */
[----:B------:R-:W-:Y:S01]  /*0580*/  FSEL R13, R23, 1, P2 ;  /* 0x3f800000170d7808 */ /* 0x000fe20001000000 */
[----:B------:R-:W0:Y:S01]  /*0590*/  MUFU.EX2 R22, R22 ;  /* 0x0000001600167308 */ /* 0x000e220000000800 */
[----:B--2---:R-:W-:Y:S01]  /*05a0*/  @!P4 FMUL R15, R15, R15 ;  /* 0x0000000f0f0fc220 */ /* 0x004fe20000400000 */
[----:B------:R-:W-:-:S03]  /*05b0*/  FSETP.GT.AND P4, PT, R14, 8.50705917302346158658e+37, PT ;  /* 0x7e8000000e00780b */ /* 0x000fc60003f84000 */
[----:B---3--:R-:W-:Y:S01]  /*05c0*/  FADD R17, R15, 1 ;  /* 0x3f8000000f117421 */ /* 0x008fe20000000000 */
[----:B------:R-:W-:Y:S01]  /*05d0*/  FSEL R15, R23, 1, P3 ;  /* 0x3f800000170f7808 */ /* 0x000fe20001800000 */
[----:B------:R-:W-:Y:S01]  /*05e0*/  @P3 FMUL R12, R12, 0.25 ;  /* 0x3e8000000c0c3820 */ /* 0x000fe20000400000 */
[----:B----4-:R-:W-:Y:S01]  /*05f0*/  @!P0 FMUL R21, R21, R21 ;  /* 0x0000001515158220 */ /* 0x010fe20000400000 */
[----:B------:R-:W1:Y:S01]  /*0600*/  MUFU.RCP R16, R16 ;  /* 0x0000001000107308 */ /* 0x000e620000001000 */
[----:B------:R-:W-:Y:S02]  /*0610*/  FSETP.GT.AND P0, PT, R17, 8.50705917302346158658e+37, PT ;  /* 0x7e8000001100780b */ /* 0x000fe40003f04000 */
[----:B------:R-:W-:-:S03]  /*0620*/  FADD R21, R21, 1 ;  /* 0x3f80000015157421 */ /* 0x000fc60000000000 */
[----:B------:R-:W-:Y:S01]  /*0630*/  @P4 FMUL R14, R14, 0.25 ;  /* 0x3e8000000e0e4820 */ /* 0x000fe20000400000 */
[----:B0-----:R-:W-:Y:S01]  /*0640*/  @!P1 FMUL R22, R22, R22 ;  /* 0x0000001616169220 */ /* 0x001fe20000400000 */
[----:B------:R-:W0:Y:S01]  /*0650*/  MUFU.RCP R12, R12 ;  /* 0x0000000c000c7308 */ /* 0x000e220000001000 */
[----:B------:R-:W-:Y:S02]  /*0660*/  FSETP.GT.AND P1, PT, R21, 8.50705917302346158658e+37, PT ;  /* 0x7e8000001500780b */ /* 0x000fe40003f24000 */
[----:B------:R-:W-:-:S03]  /*0670*/  FADD R22, R22, 1 ;  /* 0x3f80000016167421 */ /* 0x000fc60000000000 */
[----:B------:R-:W-:Y:S02]  /*0680*/  @P0 FMUL R17, R17, 0.25 ;  /* 0x3e80000011110820 */ /* 0x000fe40000400000 */
[----:B------:R-:W-:Y:S01]  /*0690*/  FSETP.GT.AND P2, PT, R22, 8.50705917302346158658e+37, PT ;  /* 0x7e8000001600780b */ /* 0x000fe20003f44000 */
[----:B------:R-:W2:Y:S01]  /*06a0*/  MUFU.RCP R14, R14 ;  /* 0x0000000e000e7308 */ /* 0x000ea20000001000 */
[----:B-1----:R-:W-:-:S04]  /*06b0*/  FMUL R13, R16, R13 ;  /* 0x0000000d100d7220 */ /* 0x002fc80000400000 */
[----:B------:R-:W-:Y:S01]  /*06c0*/  @P1 FMUL R21, R21, 0.25 ;  /* 0x3e80000015151820 */ /* 0x000fe20000400000 */
[----:B------:R-:W-:Y:S01]  /*06d0*/  FMUL R13, R18, R13 ;  /* 0x0000000d120d7220 */ /* 0x000fe20000400000 */
[----:B0-----:R-:W-:Y:S01]  /*06e0*/  FMUL R12, R12, R15 ;  /* 0x0000000f0c0c7220 */ /* 0x001fe20000400000 */
[----:B------:R-:W0:Y:S01]  /*06f0*/  MUFU.RCP R17, R17 ;  /* 0x0000001100117308 */ /* 0x000e220000001000 */
[----:B------:R-:W-:Y:S01]  /*0700*/  FSEL R15, R23, 1, P4 ;  /* 0x3f800000170f7808 */ /* 0x000fe20002000000 */
[----:B------:R-:W-:Y:S01]  /*0710*/  FFMA R0, R0, R13, RZ ;  /* 0x0000000d00007223 */ /* 0x000fe200000000ff */
[----:B------:R-:W-:Y:S01]  /*0720*/  FMUL R12, R19, R12 ;  /* 0x0000000c130c7220 */ /* 0x000fe20000400000 */
[----:B------:R-:W-:-:S03]  /*0730*/  @P2 FMUL R22, R22, 0.25 ;  /* 0x3e80000016162820 */ /* 0x000fc60000400000 */
[----:B------:R-:W-:Y:S01]  /*0740*/  FFMA R0, R7, R12, R0 ;  /* 0x0000000c07007223 */ /* 0x000fe20000000000 */
[----:B------:R-:W1:Y:S01]  /*0750*/  MUFU.RCP R21, R21 ;  /* 0x0000001500157308 */ /* 0x000e620000001000 */
[----:B--2---:R-:W-:Y:S01]  /*0760*/  FMUL R15, R14, R15 ;  /* 0x0000000f0e0f7220 */ /* 0x004fe20000400000 */
[C---:B------:R-:W-:Y:S02]  /*0770*/  FSEL R14, R23.reuse, 1, P0 ;  /* 0x3f800000170e7808 */ /* 0x040fe40000000000 */
[----:B------:R-:W-:Y:S01]  /*0780*/  FSEL R7, R23, 1, P2 ;  /* 0x3f80000017077808 */ /* 0x000fe20001000000 */
[----:B------:R-:W-:-:S03]  /*0790*/  FMUL R15, R20, R15 ;  /* 0x0000000f140f7220 */ /* 0x000fc60000400000 */
[----:B------:R-:W2:Y:S01]  /*07a0*/  MUFU.RCP R22, R22 ;  /* 0x0000001600167308 */ /* 0x000ea20000001000 */
[----:B0-----:R-:W-:Y:S01]  /*07b0*/  FMUL R14, R17, R14 ;  /* 0x0000000e110e7220 */ /* 0x001fe20000400000 */
[----:B------:R-:W-:Y:S01]  /*07c0*/  FFMA R5, R5, R15, R0 ;  /* 0x0000000f05057223 */ /* 0x000fe20000000000 */
[----:B------:R-:W-:Y:S02]  /*07d0*/  FSEL R0, R23, 1, P1 ;  /* 0x3f80000017007808 */ /* 0x000fe40000800000 */
[----:B------:R-:W-:-:S03]  /*07e0*/  FMUL R11, R11, R14 ;  /* 0x0000000e0b0b7220 */ /* 0x000fc60000400000 */
[----:B-1----:R-:W-:Y:S01]  /*07f0*/  FMUL R0, R21, R0 ;  /* 0x0000000015007220 */ /* 0x002fe20000400000 */
[----:B------:R-:W-:Y:S01]  /*0800*/  FFMA R4, R4, R11, R5 ;  /* 0x0000000b04047223 */ /* 0x000fe20000000005 */
[----:B------:R-:W-:Y:S02]  /*0810*/  SHF.L.U32 R5, R6, 0x10, RZ ;  /* 0x0000001006057819 */ /* 0x000fe400000006ff */
[----:B------:R-:W-:Y:S01]  /*0820*/  FMUL R0, R9, R0 ;  /* 0x0000000009007220 */ /* 0x000fe20000400000 */
[----:B--2---:R-:W-:-:S03]  /*0830*/  FMUL R7, R22, R7 ;  /* 0x0000000716077220 */ /* 0x004fc60000400000 */
[----:B------:R-:W-:Y:S01]  /*0840*/  FFMA R5, R5, R0, R4 ;  /* 0x0000000005057223 */ /* 0x000fe20000000004 */
[----:B------:R-:W-:-:S04]  /*0850*/  FMUL R7, R10, R7 ;  /* 0x000000070a077220 */ /* 0x000fc80000400000 */
[----:B------:R-:W-:-:S05]  /*0860*/  FFMA R5, R8, R7, R5 ;  /* 0x0000000708057223 */ /* 0x000fca0000000005 */
.L_x_0:
[----:B-1----:R-:W0:Y:S01]  /*0870*/  SHFL.BFLY PT, R0, R5, 0x10, 0x1f ;  /* 0x0e001f0005007f89 */ /* 0x002e2200000e0000 */
[C---:B------:R-:W-:Y:S02]  /*0880*/  LOP3.LUT P0, RZ, R3.reuse, 0x21f, RZ, 0xc0, !PT ;  /* 0x0000021f03ff7812 */ /* 0x040fe4000780c0ff */
[----:B------:R-:W-:Y:S01]  /*0890*/  ISETP.GE.AND P1, PT, R3, 0x10, PT ;  /* 0x000000100300780c */ /* 0x000fe20003f26270 */
[----:B0-----:R-:W-:Y:S01]  /*08a0*/  FADD R0, R0, R5 ;  /* 0x0000000500007221 */ /* 0x001fe20000000000 */
[----:B------:R-:W-:-:S04]  /*08b0*/  SHF.R.U32.HI R5, RZ, 0x3, R3 ;  /* 0x00000003ff057819 */ /* 0x000fc80000011603 */
[----:B------:R-:W0:Y:S01]  /*08c0*/  SHFL.BFLY PT, R7, R0, 0x8, 0x1f ;  /* 0x0d001f0000077f89 */ /* 0x000e2200000e0000 */
[----:B------:R-:W-:Y:S01]  /*08d0*/  LOP3.LUT R5, R5, 0x3c, RZ, 0xc0, !PT ;  /* 0x0000003c05057812 */ /* 0x000fe200078ec0ff */
[----:B0-----:R-:W-:-:S05]  /*08e0*/  FADD R7, R0, R7 ;  /* 0x0000000700077221 */ /* 0x001fca0000000000 */
[----:B------:R-:W0:Y:S02]  /*08f0*/  SHFL.BFLY PT, R4, R7, 0x4, 0x1f ;  /* 0x0c801f0007047f89 */ /* 0x000e2400000e0000 */
[----:B0-----:R-:W-:-:S05]  /*0900*/  FADD R4, R7, R4 ;  /* 0x0000000407047221 */ /* 0x001fca0000000000 */
[----:B------:R-:W0:Y:S02]  /*0910*/  SHFL.BFLY PT, R9, R4, 0x2, 0x1f ;  /* 0x0c401f0004097f89 */ /* 0x000e2400000e0000 */
[----:B0-----:R-:W-:-:S05]  /*0920*/  FADD R9, R4, R9 ;  /* 0x0000000904097221 */ /* 0x001fca0000000000 */
[----:B------:R-:W0:Y:S02]  /*0930*/  SHFL.BFLY PT, R6, R9, 0x1, 0x1f ;  /* 0x0c201f0009067f89 */ /* 0x000e2400000e0000 */
[----:B0-----:R-:W-:-:S05]  /*0940*/  FADD R6, R9, R6 ;  /* 0x0000000609067221 */ /* 0x001fca0000000000 */
[----:B------:R-:W-:Y:S04]  /*0950*/  @!P0 STS [R5], R6 ;  /* 0x0000000605008388 */ /* 0x000fe80000000800 */
[----:B------:R-:W-:Y:S01]  /*0960*/  BAR.SYNC.DEFER_BLOCKING 0x0 ;  /* 0x0000000000007b1d */ /* 0x000fe20000010000 */
[----:B------:R-:W-:-:S04]  /*0970*/  LOP3.LUT P0, RZ, R3, 0xf, RZ, 0xc0, !PT ;  /* 0x0000000f03ff7812 */ /* 0x000fc8000780c0ff */
[C---:B------:R-:W-:Y:S01]  /*0980*/  ISETP.LT.AND P0, PT, R3.reuse, 0x10, !P0 ;  /* 0x000000100300780c */ /* 0x040fe20004701270 */
[----:B------:R-:W0:Y:S01]  /*0990*/  @!P1 LDS R8, [R3.X4] ;  /* 0x0000000003089984 */ /* 0x000e220000004800 */
[----:B------:R-:W-:-:S04]  /*09a0*/  LOP3.LUT P1, RZ, R3, 0x3ff, RZ, 0xc0, !PT ;  /* 0x000003ff03ff7812 */ /* 0x000fc8000782c0ff */
[----:B------:R-:W-:Y:S01]  /*09b0*/  ISETP.LT.AND P1, PT, R2, 0x2400, !P1 ;  /* 0x000024000200780c */ /* 0x000fe20004f21270 */
[----:B0-----:R-:W0:Y:S02]  /*09c0*/  SHFL.BFLY PT, R7, R8, 0x8, 0x1f ;  /* 0x0d001f0008077f89 */ /* 0x001e2400000e0000 */
[----:B0-----:R-:W-:-:S05]  /*09d0*/  FADD R7, R8, R7 ;  /* 0x0000000708077221 */ /* 0x001fca0000000000 */
[----:B------:R-:W0:Y:S02]  /*09e0*/  SHFL.BFLY PT, R0, R7, 0x4, 0x1f ;  /* 0x0c801f0007007f89 */ /* 0x000e2400000e0000 */
[----:B0-----:R-:W-:-:S05]  /*09f0*/  FADD R0, R7, R0 ;  /* 0x0000000007007221 */ /* 0x001fca0000000000 */
[----:B------:R-:W0:Y:S02]  /*0a00*/  SHFL.BFLY PT, R9, R0, 0x2, 0x1f ;  /* 0x0c401f0000097f89 */ /* 0x000e2400000e0000 */
[----:B0-----:R-:W-:-:S05]  /*0a10*/  FADD R9, R0, R9 ;  /* 0x0000000900097221 */ /* 0x001fca0000000000 */
[----:B------:R-:W0:Y:S02]  /*0a20*/  SHFL.BFLY PT, R4, R9, 0x1, 0x1f ;  /* 0x0c201f0009047f89 */ /* 0x000e2400000e0000 */
[----:B0-----:R-:W-:-:S05]  /*0a30*/  FADD R4, R9, R4 ;  /* 0x0000000409047221 */ /* 0x001fca0000000000 */
[----:B------:R0:W-:Y:S04]  /*0a40*/  @P0 STS [R3.X4], R4 ;  /* 0x0000000403000388 */ /* 0x0001e80000004800 */
[----:B------:R-:W-:Y:S06]  /*0a50*/  BAR.SYNC.DEFER_BLOCKING 0x0 ;  /* 0x0000000000007b1d */ /* 0x000fec0000010000 */
[----:B------:R-:W-:Y:S05]  /*0a60*/  @!P1 EXIT ;  /* 0x000000000000994d */ /* 0x000fea0003800000 */
[----:B0-----:R-:W0:Y:S01]  /*0a70*/  LDS R5, [RZ] ;  /* 0x00000000ff057984 */ /* 0x001e220000000800 */
[----:B------:R-:W-:-:S05]  /*0a80*/  MOV R3, 0x4 ;  /* 0x0000000400037802 */ /* 0x000fca0000000f00 */
[----:B------:R-:W-:-:S05]  /*0a90*/  IMAD.WIDE R2, R2, R3, c[0x0][0x170] ;  /* 0x00005c0002027625 */ /* 0x000fca00078e0203 */
[----:B0-----:R-:W-:Y:S01]  /*0aa0*/  STG.E [R2.64], R5 ;  /* 0x0000000502007986 */ /* 0x001fe2000c101904 */
[----:B------:R-:W-:Y:S05]  /*0ab0*/  EXIT ;  /* 0x000000000000794d */ /* 0x000fea0003800000 */
.L_x_1:
[----:B------:R-:W-:-:S00]  /*0ac0*/  BRA `(.L_x_1) ;  /* 0xfffffff000007947 */ /* 0x000fc0000383ffff */
[----:B------:R-:W-:-:S00]  /*0ad0*/  NOP ;  /* 0x0000000000007918 */ /* 0x000fc00000000000 */
        /* <DEDUP_REMOVED lines=10> */
.L_x_2:


//--------------------- .nv.shared.triton_red_fused_addmm_0 --------------------------
	.section	.nv.shared.triton_red_fused_addmm_0,"aw",@nobits
	.sectionflags	@""
	.align	16
